//
// Generated by NVIDIA NVVM Compiler
//
// Compiler Build ID: CL-36424714
// Cuda compilation tools, release 13.0, V13.0.88
// Based on NVVM 20.0.0
//

.version 9.0
.target sm_100
.address_size 64

	// .globl	bitonic_merge1
// _ZZ14bitonic_merge1E3tab has been demoted

.visible .entry bitonic_merge1(
	.param .u64 .ptr .align 1 bitonic_merge1_param_0
)
{
	.reg .pred 	%p<40>;
	.reg .b32 	%r<177>;
	.reg .b64 	%rd<5>;
	// demoted variable
	.shared .align 4 .b8 _ZZ14bitonic_merge1E3tab[4096];
	ld.param.u64 	%rd2, [bitonic_merge1_param_0];
	cvta.to.global.u64 	%rd3, %rd2;
	mov.u32 	%r62, %ctaid.x;
	mov.u32 	%r63, %ntid.x;
	mov.u32 	%r1, %tid.x;
	mov.u32 	%r64, %ctaid.y;
	mov.u32 	%r65, %ntid.y;
	mov.u32 	%r66, %tid.y;
	mad.lo.s32 	%r67, %r64, %r65, %r66;
	mov.u32 	%r68, %nctaid.x;
	mad.lo.s32 	%r69, %r67, %r68, %r62;
	mad.lo.s32 	%r70, %r69, %r63, %r1;
	mul.wide.s32 	%rd4, %r70, 4;
	add.s64 	%rd1, %rd3, %rd4;
	ld.global.u32 	%r71, [%rd1];
	shl.b32 	%r72, %r1, 2;
	mov.u32 	%r73, _ZZ14bitonic_merge1E3tab;
	add.s32 	%r2, %r73, %r72;
	st.shared.u32 	[%r2], %r71;
	mov.b32 	%r174, 2;
	mov.b32 	%r173, 0;
$L__BB0_1:
	mov.b32 	%r74, -1;
	shl.b32 	%r75, %r74, %r173;
	and.b32  	%r5, %r75, %r1;
	add.s32 	%r76, %r5, %r1;
	add.s32 	%r77, %r174, -1;
	and.b32  	%r78, %r76, %r77;
	not.b32 	%r79, %r78;
	add.s32 	%r80, %r76, %r174;
	sub.s32 	%r81, %r80, %r78;
	add.s32 	%r82, %r81, %r79;
	setp.gt.u32 	%p1, %r76, 1023;
	setp.gt.s32 	%p2, %r82, 1023;
	or.pred  	%p3, %p1, %p2;
	@%p3 bra 	$L__BB0_4;
	shl.b32 	%r83, %r5, 2;
	add.s32 	%r7, %r2, %r83;
	ld.shared.u32 	%r8, [%r7];
	shl.b32 	%r84, %r82, 2;
	add.s32 	%r9, %r73, %r84;
	ld.shared.u32 	%r10, [%r9];
	setp.ge.s32 	%p4, %r10, %r8;
	@%p4 bra 	$L__BB0_4;
	atom.shared.exch.b32 	%r86, [%r9], %r8;
	atom.shared.exch.b32 	%r87, [%r7], %r10;
$L__BB0_4:
	bar.sync 	0;
	setp.eq.s32 	%p5, %r173, 0;
	@%p5 bra 	$L__BB0_33;
	and.b32  	%r11, %r173, 3;
	setp.eq.s32 	%p6, %r11, 0;
	mov.u32 	%r175, %r173;
	@%p6 bra 	$L__BB0_18;
	add.s32 	%r175, %r173, -1;
	mov.b32 	%r88, -1;
	shl.b32 	%r89, %r88, %r175;
	and.b32  	%r13, %r89, %r1;
	add.s32 	%r90, %r13, %r1;
	mov.b32 	%r91, 1;
	shl.b32 	%r92, %r91, %r175;
	add.s32 	%r93, %r90, %r92;
	setp.gt.u32 	%p7, %r90, 1023;
	setp.gt.s32 	%p8, %r93, 1023;
	or.pred  	%p9, %p7, %p8;
	@%p9 bra 	$L__BB0_9;
	shl.b32 	%r95, %r13, 2;
	add.s32 	%r14, %r2, %r95;
	ld.shared.u32 	%r15, [%r14];
	mov.b32 	%r96, 4;
	shl.b32 	%r97, %r96, %r175;
	add.s32 	%r16, %r14, %r97;
	ld.shared.u32 	%r17, [%r16];
	setp.ge.s32 	%p10, %r17, %r15;
	@%p10 bra 	$L__BB0_9;
	atom.shared.exch.b32 	%r98, [%r16], %r15;
	atom.shared.exch.b32 	%r99, [%r14], %r17;
$L__BB0_9:
	bar.sync 	0;
	setp.eq.s32 	%p11, %r11, 1;
	@%p11 bra 	$L__BB0_18;
	add.s32 	%r175, %r173, -2;
	mov.b32 	%r100, -1;
	shl.b32 	%r101, %r100, %r175;
	and.b32  	%r19, %r101, %r1;
	add.s32 	%r102, %r19, %r1;
	mov.b32 	%r103, 1;
	shl.b32 	%r104, %r103, %r175;
	add.s32 	%r105, %r102, %r104;
	setp.gt.u32 	%p12, %r102, 1023;
	setp.gt.s32 	%p13, %r105, 1023;
	or.pred  	%p14, %p12, %p13;
	@%p14 bra 	$L__BB0_13;
	shl.b32 	%r107, %r19, 2;
	add.s32 	%r20, %r2, %r107;
	ld.shared.u32 	%r21, [%r20];
	mov.b32 	%r108, 4;
	shl.b32 	%r109, %r108, %r175;
	add.s32 	%r22, %r20, %r109;
	ld.shared.u32 	%r23, [%r22];
	setp.ge.s32 	%p15, %r23, %r21;
	@%p15 bra 	$L__BB0_13;
	atom.shared.exch.b32 	%r110, [%r22], %r21;
	atom.shared.exch.b32 	%r111, [%r20], %r23;
$L__BB0_13:
	bar.sync 	0;
	setp.eq.s32 	%p16, %r11, 2;
	@%p16 bra 	$L__BB0_18;
	add.s32 	%r175, %r173, -3;
	mov.b32 	%r112, -1;
	shl.b32 	%r113, %r112, %r175;
	and.b32  	%r25, %r113, %r1;
	add.s32 	%r114, %r25, %r1;
	mov.b32 	%r115, 1;
	shl.b32 	%r116, %r115, %r175;
	add.s32 	%r117, %r114, %r116;
	setp.gt.u32 	%p17, %r114, 1023;
	setp.gt.s32 	%p18, %r117, 1023;
	or.pred  	%p19, %p17, %p18;
	@%p19 bra 	$L__BB0_17;
	shl.b32 	%r119, %r25, 2;
	add.s32 	%r26, %r2, %r119;
	ld.shared.u32 	%r27, [%r26];
	mov.b32 	%r120, 4;
	shl.b32 	%r121, %r120, %r175;
	add.s32 	%r28, %r26, %r121;
	ld.shared.u32 	%r29, [%r28];
	setp.ge.s32 	%p20, %r29, %r27;
	@%p20 bra 	$L__BB0_17;
	atom.shared.exch.b32 	%r122, [%r28], %r27;
	atom.shared.exch.b32 	%r123, [%r26], %r29;
$L__BB0_17:
	bar.sync 	0;
$L__BB0_18:
	setp.lt.u32 	%p21, %r173, 4;
	@%p21 bra 	$L__BB0_33;
	add.s32 	%r176, %r175, 4;
$L__BB0_20:
	add.s32 	%r33, %r176, -5;
	mov.b32 	%r124, -1;
	shl.b32 	%r125, %r124, %r33;
	and.b32  	%r34, %r125, %r1;
	add.s32 	%r126, %r34, %r1;
	mov.b32 	%r127, 1;
	shl.b32 	%r128, %r127, %r33;
	add.s32 	%r129, %r126, %r128;
	setp.gt.u32 	%p22, %r126, 1023;
	setp.gt.s32 	%p23, %r129, 1023;
	or.pred  	%p24, %p22, %p23;
	@%p24 bra 	$L__BB0_23;
	shl.b32 	%r131, %r34, 2;
	add.s32 	%r35, %r2, %r131;
	ld.shared.u32 	%r36, [%r35];
	mov.b32 	%r132, 4;
	shl.b32 	%r133, %r132, %r33;
	add.s32 	%r37, %r35, %r133;
	ld.shared.u32 	%r38, [%r37];
	setp.ge.s32 	%p25, %r38, %r36;
	@%p25 bra 	$L__BB0_23;
	atom.shared.exch.b32 	%r134, [%r37], %r36;
	atom.shared.exch.b32 	%r135, [%r35], %r38;
$L__BB0_23:
	bar.sync 	0;
	add.s32 	%r39, %r176, -6;
	mov.b32 	%r136, -1;
	shl.b32 	%r137, %r136, %r39;
	and.b32  	%r40, %r137, %r1;
	add.s32 	%r138, %r40, %r1;
	mov.b32 	%r139, 1;
	shl.b32 	%r140, %r139, %r39;
	add.s32 	%r141, %r138, %r140;
	setp.gt.u32 	%p26, %r138, 1023;
	setp.gt.s32 	%p27, %r141, 1023;
	or.pred  	%p28, %p26, %p27;
	@%p28 bra 	$L__BB0_26;
	shl.b32 	%r143, %r40, 2;
	add.s32 	%r41, %r2, %r143;
	ld.shared.u32 	%r42, [%r41];
	mov.b32 	%r144, 4;
	shl.b32 	%r145, %r144, %r39;
	add.s32 	%r43, %r41, %r145;
	ld.shared.u32 	%r44, [%r43];
	setp.ge.s32 	%p29, %r44, %r42;
	@%p29 bra 	$L__BB0_26;
	atom.shared.exch.b32 	%r146, [%r43], %r42;
	atom.shared.exch.b32 	%r147, [%r41], %r44;
$L__BB0_26:
	bar.sync 	0;
	add.s32 	%r45, %r176, -7;
	mov.b32 	%r148, -1;
	shl.b32 	%r149, %r148, %r45;
	and.b32  	%r46, %r149, %r1;
	add.s32 	%r150, %r46, %r1;
	mov.b32 	%r151, 1;
	shl.b32 	%r152, %r151, %r45;
	add.s32 	%r153, %r150, %r152;
	setp.gt.u32 	%p30, %r150, 1023;
	setp.gt.s32 	%p31, %r153, 1023;
	or.pred  	%p32, %p30, %p31;
	@%p32 bra 	$L__BB0_29;
	shl.b32 	%r155, %r46, 2;
	add.s32 	%r47, %r2, %r155;
	ld.shared.u32 	%r48, [%r47];
	mov.b32 	%r156, 4;
	shl.b32 	%r157, %r156, %r45;
	add.s32 	%r49, %r47, %r157;
	ld.shared.u32 	%r50, [%r49];
	setp.ge.s32 	%p33, %r50, %r48;
	@%p33 bra 	$L__BB0_29;
	atom.shared.exch.b32 	%r158, [%r49], %r48;
	atom.shared.exch.b32 	%r159, [%r47], %r50;
$L__BB0_29:
	bar.sync 	0;
	add.s32 	%r51, %r176, -8;
	mov.b32 	%r160, -1;
	shl.b32 	%r161, %r160, %r51;
	and.b32  	%r52, %r161, %r1;
	add.s32 	%r162, %r52, %r1;
	mov.b32 	%r163, 1;
	shl.b32 	%r164, %r163, %r51;
	add.s32 	%r165, %r162, %r164;
	setp.gt.u32 	%p34, %r162, 1023;
	setp.gt.s32 	%p35, %r165, 1023;
	or.pred  	%p36, %p34, %p35;
	@%p36 bra 	$L__BB0_32;
	shl.b32 	%r167, %r52, 2;
	add.s32 	%r53, %r2, %r167;
	ld.shared.u32 	%r54, [%r53];
	mov.b32 	%r168, 4;
	shl.b32 	%r169, %r168, %r51;
	add.s32 	%r55, %r53, %r169;
	ld.shared.u32 	%r56, [%r55];
	setp.ge.s32 	%p37, %r56, %r54;
	@%p37 bra 	$L__BB0_32;
	atom.shared.exch.b32 	%r170, [%r55], %r54;
	atom.shared.exch.b32 	%r171, [%r53], %r56;
$L__BB0_32:
	bar.sync 	0;
	add.s32 	%r176, %r176, -4;
	setp.gt.s32 	%p38, %r176, 4;
	@%p38 bra 	$L__BB0_20;
$L__BB0_33:
	add.s32 	%r173, %r173, 1;
	shl.b32 	%r174, %r174, 1;
	setp.ne.s32 	%p39, %r173, 10;
	@%p39 bra 	$L__BB0_1;
	ld.shared.u32 	%r172, [%r2];
	st.global.u32 	[%rd1], %r172;
	ret;

}
	// .globl	bitonic_merge
.visible .entry bitonic_merge(
	.param .u64 .ptr .align 1 bitonic_merge_param_0,
	.param .u32 bitonic_merge_param_1,
	.param .u32 bitonic_merge_param_2
)
{
	.reg .pred 	%p<3>;
	.reg .b32 	%r<27>;
	.reg .b64 	%rd<7>;

	ld.param.u64 	%rd3, [bitonic_merge_param_0];
	ld.param.u32 	%r5, [bitonic_merge_param_1];
	ld.param.u32 	%r6, [bitonic_merge_param_2];
	mov.u32 	%r8, %ctaid.x;
	mov.u32 	%r9, %ntid.x;
	mov.u32 	%r10, %tid.x;
	mov.u32 	%r11, %ctaid.y;
	mov.u32 	%r12, %ntid.y;
	mov.u32 	%r13, %tid.y;
	mad.lo.s32 	%r14, %r11, %r12, %r13;
	mov.u32 	%r15, %nctaid.x;
	mad.lo.s32 	%r16, %r14, %r15, %r8;
	mad.lo.s32 	%r17, %r16, %r9, %r10;
	mov.b32 	%r18, -1;
	shl.b32 	%r19, %r18, %r5;
	and.b32  	%r20, %r17, %r19;
	add.s32 	%r1, %r20, %r17;
	mov.b32 	%r21, 1;
	shl.b32 	%r2, %r21, %r5;
	add.s32 	%r22, %r1, %r2;
	max.s32 	%r24, %r1, %r22;
	setp.ge.s32 	%p1, %r24, %r6;
	@%p1 bra 	$L__BB1_3;
	cvta.to.global.u64 	%rd4, %rd3;
	mul.wide.s32 	%rd5, %r1, 4;
	add.s64 	%rd1, %rd4, %rd5;
	ld.global.u32 	%r3, [%rd1];
	mul.wide.s32 	%rd6, %r2, 4;
	add.s64 	%rd2, %rd1, %rd6;
	ld.global.u32 	%r4, [%rd2];
	setp.ge.s32 	%p2, %r4, %r3;
	@%p2 bra 	$L__BB1_3;
	atom.global.exch.b32 	%r25, [%rd2], %r3;
	atom.global.exch.b32 	%r26, [%rd1], %r4;
$L__BB1_3:
	ret;

}
	// .globl	bitonic_triangle_merge
.visible .entry bitonic_triangle_merge(
	.param .u64 .ptr .align 1 bitonic_triangle_merge_param_0,
	.param .u32 bitonic_triangle_merge_param_1,
	.param .u32 bitonic_triangle_merge_param_2
)
{
	.reg .pred 	%p<3>;
	.reg .b32 	%r<33>;
	.reg .b64 	%rd<7>;

	ld.param.u64 	%rd3, [bitonic_triangle_merge_param_0];
	ld.param.u32 	%r5, [bitonic_triangle_merge_param_1];
	ld.param.u32 	%r6, [bitonic_triangle_merge_param_2];
	mov.u32 	%r8, %ctaid.x;
	mov.u32 	%r9, %ntid.x;
	mov.u32 	%r10, %tid.x;
	mov.u32 	%r11, %ctaid.y;
	mov.u32 	%r12, %ntid.y;
	mov.u32 	%r13, %tid.y;
	mad.lo.s32 	%r14, %r11, %r12, %r13;
	mov.u32 	%r15, %nctaid.x;
	mad.lo.s32 	%r16, %r14, %r15, %r8;
	mad.lo.s32 	%r17, %r16, %r9, %r10;
	add.s32 	%r18, %r5, 1;
	mov.b32 	%r19, 1;
	shl.b32 	%r20, %r19, %r18;
	mov.b32 	%r21, -1;
	shl.b32 	%r22, %r21, %r5;
	and.b32  	%r23, %r17, %r22;
	add.s32 	%r1, %r23, %r17;
	add.s32 	%r24, %r20, -1;
	and.b32  	%r25, %r1, %r24;
	not.b32 	%r26, %r25;
	add.s32 	%r27, %r1, %r20;
	sub.s32 	%r28, %r27, %r25;
	add.s32 	%r29, %r28, %r26;
	max.s32 	%r30, %r1, %r29;
	setp.ge.s32 	%p1, %r30, %r6;
	@%p1 bra 	$L__BB2_3;
	cvta.to.global.u64 	%rd4, %rd3;
	mul.wide.s32 	%rd5, %r1, 4;
	add.s64 	%rd1, %rd4, %rd5;
	ld.global.u32 	%r3, [%rd1];
	mul.wide.s32 	%rd6, %r29, 4;
	add.s64 	%rd2, %rd4, %rd6;
	ld.global.u32 	%r4, [%rd2];
	setp.ge.s32 	%p2, %r4, %r3;
	@%p2 bra 	$L__BB2_3;
	atom.global.exch.b32 	%r31, [%rd2], %r3;
	atom.global.exch.b32 	%r32, [%rd1], %r4;
$L__BB2_3:
	ret;

}


// ===== COMPILED SASS (sm_100) =====

	.target	sm_100

	.elftype	@"ET_EXEC"


//--------------------- .note.nv.tkinfo           --------------------------
	.section	.note.nv.tkinfo,"",@"SHT_NOTE"
	.sectionflags	@"SHF_NOTE_NV_TKINFO"
	.tkinfo
        /*0018*/ 	.word	0x00000002
        /*0030*/ 	.string	""
        /*0030*/ 	.string	"ptxas"
        /*0030*/ 	.string	"Cuda compilation tools, release 13.0, V13.0.88"
        /*0030*/ 	.string	"Build cuda_13.0.r13.0/compiler.36424714_0"
        /*0030*/ 	.string	"-arch sm_100 -m 64 "



//--------------------- .note.nv.cuinfo           --------------------------
	.section	.note.nv.cuinfo,"",@"SHT_NOTE"
	.sectionflags	@"SHF_NOTE_NV_CUINFO"
        /*0018*/ 	.short	0x0002
        /*001a*/ 	.short	0x0064
        /*001c*/ 	.short	0x0082
	.zero		2


//--------------------- .nv.info                  --------------------------
	.section	.nv.info,"",@"SHT_CUDA_INFO"
	.align	4


	//----- nvinfo : EIATTR_REGCOUNT
	.align		4
        /*0000*/ 	.byte	0x04, 0x2f
        /*0002*/ 	.short	(.L_1 - .L_0)
	.align		4
.L_0:
        /*0004*/ 	.word	index@(bitonic_merge1)
        /*0008*/ 	.word	0x0000000c


	//----- nvinfo : EIATTR_FRAME_SIZE
	.align		4
.L_1:
        /*000c*/ 	.byte	0x04, 0x11
        /*000e*/ 	.short	(.L_3 - .L_2)
	.align		4
.L_2:
        /*0010*/ 	.word	index@(bitonic_merge1)
        /*0014*/ 	.word	0x00000000


	//----- nvinfo : EIATTR_REGCOUNT
	.align		4
.L_3:
        /*0018*/ 	.byte	0x04, 0x2f
        /*001a*/ 	.short	(.L_5 - .L_4)
	.align		4
.L_4:
        /*001c*/ 	.word	index@(bitonic_merge)
        /*0020*/ 	.word	0x0000000a


	//----- nvinfo : EIATTR_FRAME_SIZE
	.align		4
.L_5:
        /*0024*/ 	.byte	0x04, 0x11
        /*0026*/ 	.short	(.L_7 - .L_6)
	.align		4
.L_6:
        /*0028*/ 	.word	index@(bitonic_merge)
        /*002c*/ 	.word	0x00000000


	//----- nvinfo : EIATTR_REGCOUNT
	.align		4
.L_7:
        /*0030*/ 	.byte	0x04, 0x2f
        /*0032*/ 	.short	(.L_9 - .L_8)
	.align		4
.L_8:
        /*0034*/ 	.word	index@(bitonic_triangle_merge)
        /*0038*/ 	.word	0x0000000a


	//----- nvinfo : EIATTR_FRAME_SIZE
	.align		4
.L_9:
        /*003c*/ 	.byte	0x04, 0x11
        /*003e*/ 	.short	(.L_11 - .L_10)
	.align		4
.L_10:
        /*0040*/ 	.word	index@(bitonic_triangle_merge)
        /*0044*/ 	.word	0x00000000


	//----- nvinfo : EIATTR_MIN_STACK_SIZE
	.align		4
.L_11:
        /*0048*/ 	.byte	0x04, 0x12
        /*004a*/ 	.short	(.L_13 - .L_12)
	.align		4
.L_12:
        /*004c*/ 	.word	index@(bitonic_triangle_merge)
        /*0050*/ 	.word	0x00000000


	//----- nvinfo : EIATTR_MIN_STACK_SIZE
	.align		4
.L_13:
        /*0054*/ 	.byte	0x04, 0x12
        /*0056*/ 	.short	(.L_15 - .L_14)
	.align		4
.L_14:
        /*0058*/ 	.word	index@(bitonic_merge)
        /*005c*/ 	.word	0x00000000


	//----- nvinfo : EIATTR_MIN_STACK_SIZE
	.align		4
.L_15:
        /*0060*/ 	.byte	0x04, 0x12
        /*0062*/ 	.short	(.L_17 - .L_16)
	.align		4
.L_16:
        /*0064*/ 	.word	index@(bitonic_merge1)
        /*0068*/ 	.word	0x00000000
.L_17:


//--------------------- .nv.compat                --------------------------
	.section	.nv.compat,"",@"SHT_CUDA_COMPAT_INFO"
	.align	4
        /*0000*/ 	.byte	0x02, 0x09, 0x00, 0x00, 0x02, 0x02, 0x01, 0x00, 0x02, 0x05, 0x05, 0x00, 0x03, 0x07, 0x01, 0x01
        /*0010*/ 	.byte	0x02, 0x03, 0x00, 0x00, 0x02, 0x06, 0x01, 0x00, 0x04, 0x0b, 0x08, 0x00, 0x09, 0x00, 0x00, 0x00
        /*0020*/ 	.byte	0x00, 0x00, 0x00, 0x00


//--------------------- .nv.info.bitonic_triangle_merge --------------------------
	.section	.nv.info.bitonic_triangle_merge,"",@"SHT_CUDA_INFO"
	.sectionflags	@""
	.align	4


	//----- nvinfo : EIATTR_CUDA_API_VERSION
	.align		4
        /*0000*/ 	.byte	0x04, 0x37
        /*0002*/ 	.short	(.L_19 - .L_18)
.L_18:
        /*0004*/ 	.word	0x00000082


	//----- nvinfo : EIATTR_KPARAM_INFO
	.align		4
.L_19:
        /*0008*/ 	.byte	0x04, 0x17
        /*000a*/ 	.short	(.L_21 - .L_20)
.L_20:
        /*000c*/ 	.word	0x00000000
        /*0010*/ 	.short	0x0002
        /*0012*/ 	.short	0x000c
        /*0014*/ 	.byte	0x00, 0xf0, 0x11, 0x00


	//----- nvinfo : EIATTR_KPARAM_INFO
	.align		4
.L_21:
        /*0018*/ 	.byte	0x04, 0x17
        /*001a*/ 	.short	(.L_23 - .L_22)
.L_22:
        /*001c*/ 	.word	0x00000000
        /*0020*/ 	.short	0x0001
        /*0022*/ 	.short	0x0008
        /*0024*/ 	.byte	0x00, 0xf0, 0x11, 0x00


	//----- nvinfo : EIATTR_KPARAM_INFO
	.align		4
.L_23:
        /*0028*/ 	.byte	0x04, 0x17
        /*002a*/ 	.short	(.L_25 - .L_24)
.L_24:
        /*002c*/ 	.word	0x00000000
        /*0030*/ 	.short	0x0000
        /*0032*/ 	.short	0x0000
        /*0034*/ 	.byte	0x00, 0xf5, 0x21, 0x00


	//----- nvinfo : EIATTR_SPARSE_MMA_MASK
	.align		4
.L_25:
        /*0038*/ 	.byte	0x03, 0x50
        /*003a*/ 	.short	0x0000


	//----- nvinfo : EIATTR_MAXREG_COUNT
	.align		4
        /*003c*/ 	.byte	0x03, 0x1b
        /*003e*/ 	.short	0x00ff


	//----- nvinfo : EIATTR_MERCURY_ISA_VERSION
	.align		4
        /*0040*/ 	.byte	0x03, 0x5f
        /*0042*/ 	.short	0x0101


	//----- nvinfo : EIATTR_VRC_CTA_INIT_COUNT
	.align		4
        /*0044*/ 	.byte	0x02, 0x4a
	.zero		1
	.zero		1


	//----- nvinfo : EIATTR_EXIT_INSTR_OFFSETS
	.align		4
        /*0048*/ 	.byte	0x04, 0x1c
        /*004a*/ 	.short	(.L_27 - .L_26)


	//   ....[0]....
.L_26:
        /*004c*/ 	.word	0x000001a0


	//   ....[1]....
        /*0050*/ 	.word	0x00000220


	//   ....[2]....
        /*0054*/ 	.word	0x00000250


	//----- nvinfo : EIATTR_CBANK_PARAM_SIZE
	.align		4
.L_27:
        /*0058*/ 	.byte	0x03, 0x19
        /*005a*/ 	.short	0x0010


	//----- nvinfo : EIATTR_PARAM_CBANK
	.align		4
        /*005c*/ 	.byte	0x04, 0x0a
        /*005e*/ 	.short	(.L_29 - .L_28)
	.align		4
.L_28:
        /*0060*/ 	.word	index@(.nv.constant0.bitonic_triangle_merge)
        /*0064*/ 	.short	0x0380
        /*0066*/ 	.short	0x0010


	//----- nvinfo : EIATTR_SW_WAR
	.align		4
.L_29:
        /*0068*/ 	.byte	0x04, 0x36
        /*006a*/ 	.short	(.L_31 - .L_30)
.L_30:
        /*006c*/ 	.word	0x00000008
.L_31:


//--------------------- .nv.info.bitonic_merge    --------------------------
	.section	.nv.info.bitonic_merge,"",@"SHT_CUDA_INFO"
	.sectionflags	@""
	.align	4


	//----- nvinfo : EIATTR_CUDA_API_VERSION
	.align		4
        /*0000*/ 	.byte	0x04, 0x37
        /*0002*/ 	.short	(.L_33 - .L_32)
.L_32:
        /*0004*/ 	.word	0x00000082


	//----- nvinfo : EIATTR_KPARAM_INFO
	.align		4
.L_33:
        /*0008*/ 	.byte	0x04, 0x17
        /*000a*/ 	.short	(.L_35 - .L_34)
.L_34:
        /*000c*/ 	.word	0x00000000
        /*0010*/ 	.short	0x0002
        /*0012*/ 	.short	0x000c
        /*0014*/ 	.byte	0x00, 0xf0, 0x11, 0x00


	//----- nvinfo : EIATTR_KPARAM_INFO
	.align		4
.L_35:
        /*0018*/ 	.byte	0x04, 0x17
        /*001a*/ 	.short	(.L_37 - .L_36)
.L_36:
        /*001c*/ 	.word	0x00000000
        /*0020*/ 	.short	0x0001
        /*0022*/ 	.short	0x0008
        /*0024*/ 	.byte	0x00, 0xf0, 0x11, 0x00


	//----- nvinfo : EIATTR_KPARAM_INFO
	.align		4
.L_37:
        /*0028*/ 	.byte	0x04, 0x17
        /*002a*/ 	.short	(.L_39 - .L_38)
.L_38:
        /*002c*/ 	.word	0x00000000
        /*0030*/ 	.short	0x0000
        /*0032*/ 	.short	0x0000
        /*0034*/ 	.byte	0x00, 0xf5, 0x21, 0x00


	//----- nvinfo : EIATTR_SPARSE_MMA_MASK
	.align		4
.L_39:
        /*0038*/ 	.byte	0x03, 0x50
        /*003a*/ 	.short	0x0000


	//----- nvinfo : EIATTR_MAXREG_COUNT
	.align		4
        /*003c*/ 	.byte	0x03, 0x1b
        /*003e*/ 	.short	0x00ff


	//----- nvinfo : EIATTR_MERCURY_ISA_VERSION
	.align		4
        /*0040*/ 	.byte	0x03, 0x5f
        /*0042*/ 	.short	0x0101


	//----- nvinfo : EIATTR_VRC_CTA_INIT_COUNT
	.align		4
        /*0044*/ 	.byte	0x02, 0x4a
	.zero		1
	.zero		1


	//----- nvinfo : EIATTR_EXIT_INSTR_OFFSETS
	.align		4
        /*0048*/ 	.byte	0x04, 0x1c
        /*004a*/ 	.short	(.L_41 - .L_40)


	//   ....[0]....
.L_40:
        /*004c*/ 	.word	0x00000140


	//   ....[1]....
        /*0050*/ 	.word	0x000001c0


	//   ....[2]....
        /*0054*/ 	.word	0x000001f0


	//----- nvinfo : EIATTR_CBANK_PARAM_SIZE
	.align		4
.L_41:
        /*0058*/ 	.byte	0x03, 0x19
        /*005a*/ 	.short	0x0010


	//----- nvinfo : EIATTR_PARAM_CBANK
	.align		4
        /*005c*/ 	.byte	0x04, 0x0a
        /*005e*/ 	.short	(.L_43 - .L_42)
	.align		4
.L_42:
        /*0060*/ 	.word	index@(.nv.constant0.bitonic_merge)
        /*0064*/ 	.short	0x0380
        /*0066*/ 	.short	0x0010


	//----- nvinfo : EIATTR_SW_WAR
	.align		4
.L_43:
        /*0068*/ 	.byte	0x04, 0x36
        /*006a*/ 	.short	(.L_45 - .L_44)
.L_44:
        /*006c*/ 	.word	0x00000008
.L_45:


//--------------------- .nv.info.bitonic_merge1   --------------------------
	.section	.nv.info.bitonic_merge1,"",@"SHT_CUDA_INFO"
	.sectionflags	@""
	.align	4


	//----- nvinfo : EIATTR_CUDA_API_VERSION
	.align		4
        /*0000*/ 	.byte	0x04, 0x37
        /*0002*/ 	.short	(.L_47 - .L_46)
.L_46:
        /*0004*/ 	.word	0x00000082


	//----- nvinfo : EIATTR_KPARAM_INFO
	.align		4
.L_47:
        /*0008*/ 	.byte	0x04, 0x17
        /*000a*/ 	.short	(.L_49 - .L_48)
.L_48:
        /*000c*/ 	.word	0x00000000
        /*0010*/ 	.short	0x0000
        /*0012*/ 	.short	0x0000
        /*0014*/ 	.byte	0x00, 0xf5, 0x21, 0x00


	//----- nvinfo : EIATTR_SPARSE_MMA_MASK
	.align		4
.L_49:
        /*0018*/ 	.byte	0x03, 0x50
        /*001a*/ 	.short	0x0000


	//----- nvinfo : EIATTR_MAXREG_COUNT
	.align		4
        /*001c*/ 	.byte	0x03, 0x1b
        /*001e*/ 	.short	0x00ff


	//----- nvinfo : EIATTR_NUM_BARRIERS
	.align		4
        /*0020*/ 	.byte	0x02, 0x4c
        /*0022*/ 	.byte	0x01
	.zero		1


	//----- nvinfo : EIATTR_MERCURY_ISA_VERSION
	.align		4
        /*0024*/ 	.byte	0x03, 0x5f
        /*0026*/ 	.short	0x0101


	//----- nvinfo : EIATTR_VRC_CTA_INIT_COUNT
	.align		4
        /*0028*/ 	.byte	0x02, 0x4a
	.zero		1
	.zero		1


	//----- nvinfo : EIATTR_EXIT_INSTR_OFFSETS
	.align		4
        /*002c*/ 	.byte	0x04, 0x1c
        /*002e*/ 	.short	(.L_51 - .L_50)


	//   ....[0]....
.L_50:
        /*0030*/ 	.word	0x00000df0


	//----- nvinfo : EIATTR_CRS_STACK_SIZE
	.align		4
.L_51:
        /*0034*/ 	.byte	0x04, 0x1e
        /*0036*/ 	.short	(.L_53 - .L_52)
.L_52:
        /*0038*/ 	.word	0x00000000


	//----- nvinfo : EIATTR_CBANK_PARAM_SIZE
	.align		4
.L_53:
        /*003c*/ 	.byte	0x03, 0x19
        /*003e*/ 	.short	0x0008


	//----- nvinfo : EIATTR_PARAM_CBANK
	.align		4
        /*0040*/ 	.byte	0x04, 0x0a
        /*0042*/ 	.short	(.L_55 - .L_54)
	.align		4
.L_54:
        /*0044*/ 	.word	index@(.nv.constant0.bitonic_merge1)
        /*0048*/ 	.short	0x0380
        /*004a*/ 	.short	0x0008


	//----- nvinfo : EIATTR_SW_WAR
	.align		4
.L_55:
        /*004c*/ 	.byte	0x04, 0x36
        /*004e*/ 	.short	(.L_57 - .L_56)
.L_56:
        /*0050*/ 	.word	0x00000008
.L_57:


//--------------------- .nv.callgraph             --------------------------
	.section	.nv.callgraph,"",@"SHT_CUDA_CALLGRAPH"
	.align	4
	.sectionentsize	8
	.align		4
        /*0000*/ 	.word	0x00000000
	.align		4
        /*0004*/ 	.word	0xffffffff
	.align		4
        /*0008*/ 	.word	0x00000000
	.align		4
        /*000c*/ 	.word	0xfffffffe
	.align		4
        /*0010*/ 	.word	0x00000000
	.align		4
        /*0014*/ 	.word	0xfffffffd
	.align		4
        /*0018*/ 	.word	0x00000000
	.align		4
        /*001c*/ 	.word	0xfffffffc


//--------------------- .text.bitonic_triangle_merge --------------------------
	.section	.text.bitonic_triangle_merge,"ax",@progbits
	.align	128
        .global         bitonic_triangle_merge
        .type           bitonic_triangle_merge,@function
        .size           bitonic_triangle_merge,(.L_x_23 - bitonic_triangle_merge)
        .other          bitonic_triangle_merge,@"STO_CUDA_ENTRY STV_DEFAULT"
bitonic_triangle_merge:
.text.bitonic_triangle_merge:
[----:B------:R-:W-:Y:S01]  /*0000*/  LDC R1, c[0x0][0x37c] ;  /* 0x0000df00ff017b82 */ /* 0x000fe20000000800 */
[----:B------:R-:W0:Y:S01]  /*0010*/  S2R R5, SR_TID.Y ;  /* 0x0000000000057919 */ /* 0x000e220000002200 */
[----:B------:R-:W1:Y:S06]  /*0020*/  LDCU UR8, c[0x0][0x360] ;  /* 0x00006c00ff0877ac */ /* 0x000e6c0008000800 */
[----:B------:R-:W0:Y:S01]  /*0030*/  S2UR UR5, SR_CTAID.Y ;  /* 0x00000000000579c3 */ /* 0x000e220000002600 */
[----:B------:R-:W1:Y:S01]  /*0040*/  S2R R3, SR_TID.X ;  /* 0x0000000000037919 */ /* 0x000e620000002100 */
[----:B------:R-:W2:Y:S06]  /*0050*/  LDCU.64 UR6, c[0x0][0x388] ;  /* 0x00007100ff0677ac */ /* 0x000eac0008000a00 */
[----:B------:R-:W0:Y:S08]  /*0060*/  LDC R0, c[0x0][0x364] ;  /* 0x0000d900ff007b82 */ /* 0x000e300000000800 */
[----:B------:R-:W3:Y:S08]  /*0070*/  S2UR UR4, SR_CTAID.X ;  /* 0x00000000000479c3 */ /* 0x000ef00000002500 */
[----:B------:R-:W3:Y:S01]  /*0080*/  LDC R7, c[0x0][0x370] ;  /* 0x0000dc00ff077b82 */ /* 0x000ee20000000800 */
[----:B0-----:R-:W-:Y:S01]  /*0090*/  IMAD R0, R0, UR5, R5 ;  /* 0x0000000500007c24 */ /* 0x001fe2000f8e0205 */
[----:B------:R-:W-:-:S02]  /*00a0*/  UMOV UR5, 0xffffffff ;  /* 0xffffffff00057882 */ /* 0x000fc40000000000 */
[----:B--2---:R-:W-:Y:S01]  /*00b0*/  USHF.L.U32 UR5, UR5, UR6, URZ ;  /* 0x0000000605057299 */ /* 0x004fe200080006ff */
[----:B---3--:R-:W-:Y:S01]  /*00c0*/  IMAD R0, R0, R7, UR4 ;  /* 0x0000000400007e24 */ /* 0x008fe2000f8e0207 */
[----:B------:R-:W-:-:S03]  /*00d0*/  UIADD3 UR4, UPT, UPT, UR6, 0x1, URZ ;  /* 0x0000000106047890 */ /* 0x000fc6000fffe0ff */
[----:B-1----:R-:W-:Y:S01]  /*00e0*/  IMAD R0, R0, UR8, R3 ;  /* 0x0000000800007c24 */ /* 0x002fe2000f8e0203 */
[----:B------:R-:W-:Y:S02]  /*00f0*/  UMOV UR6, 0x1 ;  /* 0x0000000100067882 */ /* 0x000fe40000000000 */
[----:B------:R-:W-:Y:S02]  /*0100*/  USHF.L.U32 UR4, UR6, UR4, URZ ;  /* 0x0000000406047299 */ /* 0x000fe400080006ff */
[----:B------:R-:W-:Y:S02]  /*0110*/  LOP3.LUT R3, R0, UR5, RZ, 0xc0, !PT ;  /* 0x0000000500037c12 */ /* 0x000fe4000f8ec0ff */
[----:B------:R-:W-:-:S03]  /*0120*/  UIADD3 UR5, UPT, UPT, UR4, -0x1, URZ ;  /* 0xffffffff04057890 */ /* 0x000fc6000fffe0ff */
[----:B------:R-:W-:-:S05]  /*0130*/  IMAD.IADD R3, R0, 0x1, R3 ;  /* 0x0000000100037824 */ /* 0x000fca00078e0203 */
[----:B------:R-:W-:-:S04]  /*0140*/  LOP3.LUT R0, R3, UR5, RZ, 0xc0, !PT ;  /* 0x0000000503007c12 */ /* 0x000fc8000f8ec0ff */
[----:B------:R-:W-:Y:S02]  /*0150*/  LOP3.LUT R2, RZ, R0, RZ, 0x33, !PT ;  /* 0x00000000ff027212 */ /* 0x000fe400078e33ff */
[----:B------:R-:W-:-:S05]  /*0160*/  IADD3 R5, PT, PT, -R0, UR4, R3 ;  /* 0x0000000400057c10 */ /* 0x000fca000fffe103 */
[----:B------:R-:W-:-:S05]  /*0170*/  IMAD.IADD R0, R2, 0x1, R5 ;  /* 0x0000000102007824 */ /* 0x000fca00078e0205 */
[----:B------:R-:W-:-:S04]  /*0180*/  VIMNMX R2, PT, PT, R3, R0, !PT ;  /* 0x0000000003027248 */ /* 0x000fc80007fe0100 */
[----:B------:R-:W-:-:S13]  /*0190*/  ISETP.GE.AND P0, PT, R2, UR7, PT ;  /* 0x0000000702007c0c */ /* 0x000fda000bf06270 */
[----:B------:R-:W-:Y:S05]  /*01a0*/  @P0 EXIT ;  /* 0x000000000000094d */ /* 0x000fea0003800000 */
[----:B------:R-:W0:Y:S01]  /*01b0*/  LDC.64 R4, c[0x0][0x380] ;  /* 0x0000e000ff047b82 */ /* 0x000e220000000a00 */
[----:B------:R-:W1:Y:S01]  /*01c0*/  LDCU.64 UR4, c[0x0][0x358] ;  /* 0x00006b00ff0477ac */ /* 0x000e620008000a00 */
[----:B0-----:R-:W-:-:S04]  /*01d0*/  IMAD.WIDE R2, R3, 0x4, R4 ;  /* 0x0000000403027825 */ /* 0x001fc800078e0204 */
[----:B------:R-:W-:Y:S01]  /*01e0*/  IMAD.WIDE R4, R0, 0x4, R4 ;  /* 0x0000000400047825 */ /* 0x000fe200078e0204 */
[----:B-1----:R-:W2:Y:S04]  /*01f0*/  LDG.E R7, desc[UR4][R2.64] ;  /* 0x0000000402077981 */ /* 0x002ea8000c1e1900 */
[----:B------:R-:W2:Y:S02]  /*0200*/  LDG.E R0, desc[UR4][R4.64] ;  /* 0x0000000404007981 */ /* 0x000ea4000c1e1900 */
[----:B--2---:R-:W-:-:S13]  /*0210*/  ISETP.GE.AND P0, PT, R0, R7, PT ;  /* 0x000000070000720c */ /* 0x004fda0003f06270 */
[----:B------:R-:W-:Y:S05]  /*0220*/  @P0 EXIT ;  /* 0x000000000000094d */ /* 0x000fea0003800000 */
[----:B------:R-:W-:Y:S04]  /*0230*/  ATOMG.E.EXCH.STRONG.GPU PT, RZ, desc[UR4][R4.64], R7 ;  /* 0x8000000704ff79a8 */ /* 0x000fe8000c1ef104 */
[----:B------:R-:W-:Y:S01]  /*0240*/  ATOMG.E.EXCH.STRONG.GPU PT, RZ, desc[UR4][R2.64], R0 ;  /* 0x8000000002ff79a8 */ /* 0x000fe2000c1ef104 */
[----:B------:R-:W-:Y:S05]  /*0250*/  EXIT ;  /* 0x000000000000794d */ /* 0x000fea0003800000 */
.L_x_0:
[----:B------:R-:W-:-:S00]  /*0260*/  BRA `(.L_x_0) ;  /* 0xfffffffc00fc7947 */ /* 0x000fc0000383ffff */
[----:B------:R-:W-:-:S00]  /*0270*/  NOP ;  /* 0x0000000000007918 */ /* 0x000fc00000000000 */
        /* <DEDUP_REMOVED lines=8> */
.L_x_23:


//--------------------- .text.bitonic_merge       --------------------------
	.section	.text.bitonic_merge,"ax",@progbits
	.align	128
        .global         bitonic_merge
        .type           bitonic_merge,@function
        .size           bitonic_merge,(.L_x_24 - bitonic_merge)
        .other          bitonic_merge,@"STO_CUDA_ENTRY STV_DEFAULT"
bitonic_merge:
.text.bitonic_merge:
[----:B------:R-:W-:Y:S01]  /*0000*/  LDC R1, c[0x0][0x37c] ;  /* 0x0000df00ff017b82 */ /* 0x000fe20000000800 */
[----:B------:R-:W0:Y:S01]  /*0010*/  S2R R5, SR_TID.Y ;  /* 0x0000000000057919 */ /* 0x000e220000002200 */
[----:B------:R-:W1:Y:S06]  /*0020*/  LDCU UR5, c[0x0][0x360] ;  /* 0x00006c00ff0577ac */ /* 0x000e6c0008000800 */
[----:B------:R-:W0:Y:S01]  /*0030*/  S2UR UR6, SR_CTAID.Y ;  /* 0x00000000000679c3 */ /* 0x000e220000002600 */
[----:B------:R-:W-:Y:S01]  /*0040*/  HFMA2 R4, -RZ, RZ, 0, 5.9604644775390625e-08 ;  /* 0x00000001ff047431 */ /* 0x000fe200000001ff */
[----:B------:R-:W1:Y:S01]  /*0050*/  S2R R3, SR_TID.X ;  /* 0x0000000000037919 */ /* 0x000e620000002100 */
[----:B------:R-:W2:Y:S05]  /*0060*/  LDCU.64 UR8, c[0x0][0x388] ;  /* 0x00007100ff0877ac */ /* 0x000eaa0008000a00 */
[----:B------:R-:W0:Y:S08]  /*0070*/  LDC R0, c[0x0][0x364] ;  /* 0x0000d900ff007b82 */ /* 0x000e300000000800 */
[----:B------:R-:W3:Y:S01]  /*0080*/  S2UR UR4, SR_CTAID.X ;  /* 0x00000000000479c3 */ /* 0x000ee20000002500 */
[----:B--2---:R-:W-:-:S07]  /*0090*/  SHF.L.U32 R4, R4, UR8, RZ ;  /* 0x0000000804047c19 */ /* 0x004fce00080006ff */
[----:B------:R-:W3:Y:S01]  /*00a0*/  LDC R7, c[0x0][0x370] ;  /* 0x0000dc00ff077b82 */ /* 0x000ee20000000800 */
[----:B0-----:R-:W-:-:S04]  /*00b0*/  IMAD R0, R0, UR6, R5 ;  /* 0x0000000600007c24 */ /* 0x001fc8000f8e0205 */
[----:B---3--:R-:W-:Y:S01]  /*00c0*/  IMAD R0, R0, R7, UR4 ;  /* 0x0000000400007e24 */ /* 0x008fe2000f8e0207 */
[----:B------:R-:W-:Y:S02]  /*00d0*/  UMOV UR4, 0xffffffff ;  /* 0xffffffff00047882 */ /* 0x000fe40000000000 */
[----:B------:R-:W-:Y:S01]  /*00e0*/  USHF.L.U32 UR4, UR4, UR8, URZ ;  /* 0x0000000804047299 */ /* 0x000fe200080006ff */
[----:B-1----:R-:W-:-:S05]  /*00f0*/  IMAD R0, R0, UR5, R3 ;  /* 0x0000000500007c24 */ /* 0x002fca000f8e0203 */
[----:B------:R-:W-:-:S04]  /*0100*/  LOP3.LUT R3, R0, UR4, RZ, 0xc0, !PT ;  /* 0x0000000400037c12 */ /* 0x000fc8000f8ec0ff */
[----:B------:R-:W-:-:S04]  /*0110*/  IADD3 R5, PT, PT, R0, R3, RZ ;  /* 0x0000000300057210 */ /* 0x000fc80007ffe0ff */
[----:B------:R-:W-:-:S04]  /*0120*/  VIADDMNMX R0, R5, R4, R5, !PT ;  /* 0x0000000405007246 */ /* 0x000fc80007800105 */
[----:B------:R-:W-:-:S13]  /*0130*/  ISETP.GE.AND P0, PT, R0, UR9, PT ;  /* 0x0000000900007c0c */ /* 0x000fda000bf06270 */
[----:B------:R-:W-:Y:S05]  /*0140*/  @P0 EXIT ;  /* 0x000000000000094d */ /* 0x000fea0003800000 */
[----:B------:R-:W0:Y:S01]  /*0150*/  LDC.64 R2, c[0x0][0x380] ;  /* 0x0000e000ff027b82 */ /* 0x000e220000000a00 */
[----:B------:R-:W1:Y:S01]  /*0160*/  LDCU.64 UR4, c[0x0][0x358] ;  /* 0x00006b00ff0477ac */ /* 0x000e620008000a00 */
[----:B0-----:R-:W-:-:S05]  /*0170*/  IMAD.WIDE R2, R5, 0x4, R2 ;  /* 0x0000000405027825 */ /* 0x001fca00078e0202 */
[----:B-1----:R-:W2:Y:S01]  /*0180*/  LDG.E R7, desc[UR4][R2.64] ;  /* 0x0000000402077981 */ /* 0x002ea2000c1e1900 */
[----:B------:R-:W-:-:S05]  /*0190*/  IMAD.WIDE R4, R4, 0x4, R2 ;  /* 0x0000000404047825 */ /* 0x000fca00078e0202 */
[----:B------:R-:W2:Y:S02]  /*01a0*/  LDG.E R0, desc[UR4][R4.64] ;  /* 0x0000000404007981 */ /* 0x000ea4000c1e1900 */
[----:B--2---:R-:W-:-:S13]  /*01b0*/  ISETP.GE.AND P0, PT, R0, R7, PT ;  /* 0x000000070000720c */ /* 0x004fda0003f06270 */
[----:B------:R-:W-:Y:S05]  /*01c0*/  @P0 EXIT ;  /* 0x000000000000094d */ /* 0x000fea0003800000 */
[----:B------:R-:W-:Y:S04]  /*01d0*/  ATOMG.E.EXCH.STRONG.GPU PT, RZ, desc[UR4][R4.64], R7 ;  /* 0x8000000704ff79a8 */ /* 0x000fe8000c1ef104 */
[----:B------:R-:W-:Y:S01]  /*01e0*/  ATOMG.E.EXCH.STRONG.GPU PT, RZ, desc[UR4][R2.64], R0 ;  /* 0x8000000002ff79a8 */ /* 0x000fe2000c1ef104 */
[----:B------:R-:W-:Y:S05]  /*01f0*/  EXIT ;  /* 0x000000000000794d */ /* 0x000fea0003800000 */
.L_x_1:
        /* <DEDUP_REMOVED lines=16> */
.L_x_24:


//--------------------- .text.bitonic_merge1      --------------------------
	.section	.text.bitonic_merge1,"ax",@progbits
	.align	128
        .global         bitonic_merge1
        .type           bitonic_merge1,@function
        .size           bitonic_merge1,(.L_x_25 - bitonic_merge1)
        .other          bitonic_merge1,@"STO_CUDA_ENTRY STV_DEFAULT"
bitonic_merge1:
.text.bitonic_merge1:
        /* <DEDUP_REMOVED lines=8> */
[----:B------:R-:W3:Y:S08]  /*0080*/  LDC R7, c[0x0][0x370] ;  /* 0x0000dc00ff077b82 */ /* 0x000ef00000000800 */
[----:B------:R-:W4:Y:S01]  /*0090*/  LDC.64 R2, c[0x0][0x380] ;  /* 0x0000e000ff027b82 */ /* 0x000f220000000a00 */
[----:B0-----:R-:W-:-:S04]  /*00a0*/  IMAD R4, R4, UR6, R5 ;  /* 0x0000000604047c24 */ /* 0x001fc8000f8e0205 */
[----:B---3--:R-:W-:-:S04]  /*00b0*/  IMAD R5, R4, R7, UR4 ;  /* 0x0000000404057e24 */ /* 0x008fc8000f8e0207 */
[----:B-1----:R-:W-:-:S04]  /*00c0*/  IMAD R5, R5, UR5, R0 ;  /* 0x0000000505057c24 */ /* 0x002fc8000f8e0200 */
[----:B----4-:R-:W-:-:S05]  /*00d0*/  IMAD.WIDE R2, R5, 0x4, R2 ;  /* 0x0000000405027825 */ /* 0x010fca00078e0202 */
[----:B--2---:R-:W2:Y:S01]  /*00e0*/  LDG.E R5, desc[UR12][R2.64] ;  /* 0x0000000c02057981 */ /* 0x004ea2000c1e1900 */
[----:B------:R-:W0:Y:S01]  /*00f0*/  S2UR UR5, SR_CgaCtaId ;  /* 0x00000000000579c3 */ /* 0x000e220000008800 */
[----:B------:R-:W-:Y:S01]  /*0100*/  UMOV UR4, 0x400 ;  /* 0x0000040000047882 */ /* 0x000fe20000000000 */
[----:B------:R-:W-:Y:S01]  /*0110*/  UMOV UR9, 0x2 ;  /* 0x0000000200097882 */ /* 0x000fe20000000000 */
[----:B0-----:R-:W-:-:S03]  /*0120*/  ULEA UR5, UR5, UR4, 0x18 ;  /* 0x0000000405057291 */ /* 0x001fc6000f8ec0ff */
[----:B------:R-:W-:-:S03]  /*0130*/  UMOV UR4, URZ ;  /* 0x000000ff00047c82 */ /* 0x000fc60008000000 */
[----:B------:R-:W-:-:S05]  /*0140*/  LEA R4, R0, UR5, 0x2 ;  /* 0x0000000500047c11 */ /* 0x000fca000f8e10ff */
[----:B--2---:R0:W-:Y:S02]  /*0150*/  STS [R4], R5 ;  /* 0x0000000504007388 */ /* 0x0041e40000000800 */
.L_x_21:
[----:B------:R-:W-:Y:S01]  /*0160*/  UMOV UR7, 0xffffffff ;  /* 0xffffffff00077882 */ /* 0x000fe20000000000 */
[----:B------:R-:W-:Y:S01]  /*0170*/  BSSY.RECONVERGENT B0, `(.L_x_2) ;  /* 0x0000014000007945 */ /* 0x000fe20003800200 */
[----:B------:R-:W-:-:S06]  /*0180*/  USHF.L.U32 UR6, UR7, UR4, URZ ;  /* 0x0000000407067299 */ /* 0x000fcc00080006ff */
[----:B0-----:R-:W-:Y:S01]  /*0190*/  LOP3.LUT R9, R0, UR6, RZ, 0xc0, !PT ;  /* 0x0000000600097c12 */ /* 0x001fe2000f8ec0ff */
[----:B------:R-:W-:-:S04]  /*01a0*/  UIADD3 UR6, UPT, UPT, UR9, -0x1, URZ ;  /* 0xffffffff09067890 */ /* 0x000fc8000fffe0ff */
[----:B0-----:R-:W-:-:S05]  /*01b0*/  IMAD.IADD R5, R9, 0x1, R0 ;  /* 0x0000000109057824 */ /* 0x001fca00078e0200 */
[----:B------:R-:W-:-:S04]  /*01c0*/  LOP3.LUT R6, R5, UR6, RZ, 0xc0, !PT ;  /* 0x0000000605067c12 */ /* 0x000fc8000f8ec0ff */
[----:B------:R-:W-:Y:S02]  /*01d0*/  LOP3.LUT R7, RZ, R6, RZ, 0x33, !PT ;  /* 0x00000006ff077212 */ /* 0x000fe400078e33ff */
[----:B------:R-:W-:-:S05]  /*01e0*/  IADD3 R6, PT, PT, -R6, UR9, R5 ;  /* 0x0000000906067c10 */ /* 0x000fca000fffe105 */
[----:B------:R-:W-:-:S05]  /*01f0*/  IMAD.IADD R6, R7, 0x1, R6 ;  /* 0x0000000107067824 */ /* 0x000fca00078e0206 */
[----:B------:R-:W-:-:S04]  /*0200*/  ISETP.GT.AND P0, PT, R6, 0x3ff, PT ;  /* 0x000003ff0600780c */ /* 0x000fc80003f04270 */
[----:B------:R-:W-:-:S13]  /*0210*/  ISETP.GT.U32.OR P0, PT, R5, 0x3ff, P0 ;  /* 0x000003ff0500780c */ /* 0x000fda0000704470 */
[----:B------:R-:W-:Y:S05]  /*0220*/  @P0 BRA `(.L_x_3) ;  /* 0x0000000000200947 */ /* 0x000fea0003800000 */
[----:B------:R-:W-:Y:S01]  /*0230*/  IMAD R9, R9, 0x4, R4 ;  /* 0x0000000409097824 */ /* 0x000fe200078e0204 */
[----:B------:R-:W-:-:S04]  /*0240*/  LEA R6, R6, UR5, 0x2 ;  /* 0x0000000506067c11 */ /* 0x000fc8000f8e10ff */
[----:B------:R-:W-:Y:S04]  /*0250*/  LDS R5, [R9] ;  /* 0x0000000009057984 */ /* 0x000fe80000000800 */
[----:B------:R-:W0:Y:S02]  /*0260*/  LDS R8, [R6] ;  /* 0x0000000006087984 */ /* 0x000e240000000800 */
[----:B0-----:R-:W-:-:S13]  /*0270*/  ISETP.GE.AND P0, PT, R8, R5, PT ;  /* 0x000000050800720c */ /* 0x001fda0003f06270 */
[----:B------:R-:W-:Y:S05]  /*0280*/  @P0 BRA `(.L_x_3) ;  /* 0x0000000000080947 */ /* 0x000fea0003800000 */
[----:B------:R0:W-:Y:S04]  /*0290*/  ATOMS.EXCH RZ, [R6], R5 ;  /* 0x0000000506ff738c */ /* 0x0001e80004000000 */
[----:B------:R0:W-:Y:S02]  /*02a0*/  ATOMS.EXCH RZ, [R9], R8 ;  /* 0x0000000809ff738c */ /* 0x0001e40004000000 */
.L_x_3:
[----:B------:R-:W-:Y:S05]  /*02b0*/  BSYNC.RECONVERGENT B0 ;  /* 0x0000000000007941 */ /* 0x000fea0003800200 */
.L_x_2:
[----:B------:R-:W-:Y:S01]  /*02c0*/  BAR.SYNC.DEFER_BLOCKING 0x0 ;  /* 0x0000000000007b1d */ /* 0x000fe20000010000 */
[----:B------:R-:W-:-:S09]  /*02d0*/  UISETP.NE.AND UP0, UPT, UR4, URZ, UPT ;  /* 0x000000ff0400728c */ /* 0x000fd2000bf05270 */
[----:B------:R-:W-:Y:S05]  /*02e0*/  BRA.U !UP0, `(.L_x_4) ;  /* 0x0000000908a87547 */ /* 0x000fea000b800000 */
[----:B------:R-:W-:Y:S02]  /*02f0*/  ULOP3.LUT UP0, UR11, UR4, 0x3, URZ, 0xc0, !UPT ;  /* 0x00000003040b7892 */ /* 0x000fe4000f80c0ff */
[----:B------:R-:W-:-:S07]  /*0300*/  UMOV UR6, UR4 ;  /* 0x0000000400067c82 */ /* 0x000fce0008000000 */
[----:B------:R-:W-:Y:S05]  /*0310*/  BRA.U !UP0, `(.L_x_5) ;  /* 0x00000005081c7547 */ /* 0x000fea000b800000 */
[----:B------:R-:W-:Y:S01]  /*0320*/  UIADD3 UR6, UPT, UPT, UR4, -0x1, URZ ;  /* 0xffffffff04067890 */ /* 0x000fe2000fffe0ff */
[----:B------:R-:W-:Y:S01]  /*0330*/  BSSY.RECONVERGENT B0, `(.L_x_6) ;  /* 0x0000014000007945 */ /* 0x000fe20003800200 */
[----:B------:R-:W-:Y:S02]  /*0340*/  UMOV UR8, 0x1 ;  /* 0x0000000100087882 */ /* 0x000fe40000000000 */
[----:B------:R-:W-:-:S06]  /*0350*/  USHF.L.U32 UR10, UR7, UR6, URZ ;  /* 0x00000006070a7299 */ /* 0x000fcc00080006ff */
[----:B------:R-:W-:Y:S01]  /*0360*/  LOP3.LUT R7, R0, UR10, RZ, 0xc0, !PT ;  /* 0x0000000a00077c12 */ /* 0x000fe2000f8ec0ff */
[----:B------:R-:W-:-:S04]  /*0370*/  USHF.L.U32 UR10, UR8, UR6, URZ ;  /* 0x00000006080a7299 */ /* 0x000fc800080006ff */
[----:B0-----:R-:W-:-:S04]  /*0380*/  IMAD.IADD R5, R7, 0x1, R0 ;  /* 0x0000000107057824 */ /* 0x001fc800078e0200 */
[----:B------:R-:W-:-:S05]  /*0390*/  VIADD R6, R5, UR10 ;  /* 0x0000000a05067c36 */ /* 0x000fca0008000000 */
[----:B------:R-:W-:-:S04]  /*03a0*/  ISETP.GT.AND P0, PT, R6, 0x3ff, PT ;  /* 0x000003ff0600780c */ /* 0x000fc80003f04270 */
[----:B------:R-:W-:-:S13]  /*03b0*/  ISETP.GT.U32.OR P0, PT, R5, 0x3ff, P0 ;  /* 0x000003ff0500780c */ /* 0x000fda0000704470 */
[----:B------:R-:W-:Y:S05]  /*03c0*/  @P0 BRA `(.L_x_7) ;  /* 0x0000000000280947 */ /* 0x000fea0003800000 */
[----:B------:R-:W-:Y:S02]  /*03d0*/  IMAD.MOV.U32 R5, RZ, RZ, 0x4 ;  /* 0x00000004ff057424 */ /* 0x000fe400078e00ff */
[----:B------:R-:W-:-:S03]  /*03e0*/  IMAD R6, R7, 0x4, R4 ;  /* 0x0000000407067824 */ /* 0x000fc600078e0204 */
[----:B------:R-:W-:-:S05]  /*03f0*/  SHF.L.U32 R5, R5, UR6, RZ ;  /* 0x0000000605057c19 */ /* 0x000fca00080006ff */
[----:B------:R-:W-:Y:S02]  /*0400*/  IMAD.IADD R8, R6, 0x1, R5 ;  /* 0x0000000106087824 */ /* 0x000fe400078e0205 */
[----:B------:R-:W-:Y:S04]  /*0410*/  LDS R5, [R6] ;  /* 0x0000000006057984 */ /* 0x000fe80000000800 */
[----:B------:R-:W0:Y:S02]  /*0420*/  LDS R7, [R8] ;  /* 0x0000000008077984 */ /* 0x000e240000000800 */
[----:B0-----:R-:W-:-:S13]  /*0430*/  ISETP.GE.AND P0, PT, R7, R5, PT ;  /* 0x000000050700720c */ /* 0x001fda0003f06270 */
[----:B------:R-:W-:Y:S05]  /*0440*/  @P0 BRA `(.L_x_7) ;  /* 0x0000000000080947 */ /* 0x000fea0003800000 */
[----:B------:R0:W-:Y:S04]  /*0450*/  ATOMS.EXCH RZ, [R8], R5 ;  /* 0x0000000508ff738c */ /* 0x0001e80004000000 */
[----:B------:R0:W-:Y:S02]  /*0460*/  ATOMS.EXCH RZ, [R6], R7 ;  /* 0x0000000706ff738c */ /* 0x0001e40004000000 */
.L_x_7:
[----:B------:R-:W-:Y:S05]  /*0470*/  BSYNC.RECONVERGENT B0 ;  /* 0x0000000000007941 */ /* 0x000fea0003800200 */
.L_x_6:
[----:B------:R-:W-:Y:S01]  /*0480*/  BAR.SYNC.DEFER_BLOCKING 0x0 ;  /* 0x0000000000007b1d */ /* 0x000fe20000010000 */
[----:B------:R-:W-:-:S09]  /*0490*/  UISETP.NE.AND UP0, UPT, UR11, 0x1, UPT ;  /* 0x000000010b00788c */ /* 0x000fd2000bf05270 */
[----:B------:R-:W-:Y:S05]  /*04a0*/  BRA.U !UP0, `(.L_x_5) ;  /* 0x0000000108b87547 */ /* 0x000fea000b800000 */
[----:B------:R-:W-:Y:S01]  /*04b0*/  UIADD3 UR6, UPT, UPT, UR4, -0x2, URZ ;  /* 0xfffffffe04067890 */ /* 0x000fe2000fffe0ff */
[----:B------:R-:W-:Y:S03]  /*04c0*/  BSSY.RECONVERGENT B0, `(.L_x_8) ;  /* 0x0000013000007945 */ /* 0x000fe60003800200 */
[----:B------:R-:W-:-:S06]  /*04d0*/  USHF.L.U32 UR10, UR7, UR6, URZ ;  /* 0x00000006070a7299 */ /* 0x000fcc00080006ff */
[----:B0-----:R-:W-:Y:S01]  /*04e0*/  LOP3.LUT R5, R0, UR10, RZ, 0xc0, !PT ;  /* 0x0000000a00057c12 */ /* 0x001fe2000f8ec0ff */
[----:B------:R-:W-:-:S04]  /*04f0*/  USHF.L.U32 UR10, UR8, UR6, URZ ;  /* 0x00000006080a7299 */ /* 0x000fc800080006ff */
[----:B------:R-:W-:-:S04]  /*0500*/  IMAD.IADD R6, R5, 0x1, R0 ;  /* 0x0000000105067824 */ /* 0x000fc800078e0200 */
        /* <DEDUP_REMOVED lines=14> */
.L_x_9:
[----:B------:R-:W-:Y:S05]  /*05f0*/  BSYNC.RECONVERGENT B0 ;  /* 0x0000000000007941 */ /* 0x000fea0003800200 */
.L_x_8:
        /* <DEDUP_REMOVED lines=23> */
.L_x_11:
[----:B------:R-:W-:Y:S05]  /*0770*/  BSYNC.RECONVERGENT B0 ;  /* 0x0000000000007941 */ /* 0x000fea0003800200 */
.L_x_10:
[----:B------:R-:W-:Y:S06]  /*0780*/  BAR.SYNC.DEFER_BLOCKING 0x0 ;  /* 0x0000000000007b1d */ /* 0x000fec0000010000 */
.L_x_5:
[----:B------:R-:W-:-:S09]  /*0790*/  UISETP.GE.U32.AND UP0, UPT, UR4, 0x4, UPT ;  /* 0x000000040400788c */ /* 0x000fd2000bf06070 */
[----:B------:R-:W-:Y:S05]  /*07a0*/  BRA.U !UP0, `(.L_x_4) ;  /* 0x0000000508787547 */ /* 0x000fea000b800000 */
[----:B------:R-:W-:-:S12]  /*07b0*/  UIADD3 UR8, UPT, UPT, UR6, 0x4, URZ ;  /* 0x0000000406087890 */ /* 0x000fd8000fffe0ff */
.L_x_20:
[----:B------:R-:W-:Y:S01]  /*07c0*/  UIADD3 UR11, UPT, UPT, UR8, -0x5, URZ ;  /* 0xfffffffb080b7890 */ /* 0x000fe2000fffe0ff */
[----:B------:R-:W-:Y:S01]  /*07d0*/  BSSY.RECONVERGENT B0, `(.L_x_12) ;  /* 0x0000016000007945 */ /* 0x000fe20003800200 */
[----:B------:R-:W-:Y:S01]  /*07e0*/  UMOV UR6, 0xffffffff ;  /* 0xffffffff00067882 */ /* 0x000fe20000000000 */
[----:B------:R-:W-:Y:S01]  /*07f0*/  UMOV UR7, 0x1 ;  /* 0x0000000100077882 */ /* 0x000fe20000000000 */
[----:B------:R-:W-:Y:S02]  /*0800*/  USHF.L.U32 UR10, UR6, UR11, URZ ;  /* 0x0000000b060a7299 */ /* 0x000fe400080006ff */
[----:B------:R-:W-:-:S04]  /*0810*/  UIADD3 UR14, UPT, UPT, UR8, -0x6, URZ ;  /* 0xfffffffa080e7890 */ /* 0x000fc8000fffe0ff */
        /* <DEDUP_REMOVED lines=17> */
.L_x_13:
[----:B------:R-:W-:Y:S05]  /*0930*/  BSYNC.RECONVERGENT B0 ;  /* 0x0000000000007941 */ /* 0x000fea0003800200 */
.L_x_12:
[----:B------:R-:W-:Y:S01]  /*0940*/  USHF.L.U32 UR10, UR6, UR14, URZ ;  /* 0x0000000e060a7299 */ /* 0x000fe200080006ff */
[----:B------:R-:W-:Y:S01]  /*0950*/  BAR.SYNC.DEFER_BLOCKING 0x0 ;  /* 0x0000000000007b1d */ /* 0x000fe20000010000 */
[----:B------:R-:W-:-:S04]  /*0960*/  UIADD3 UR11, UPT, UPT, UR8, -0x7, URZ ;  /* 0xfffffff9080b7890 */ /* 0x000fc8000fffe0ff */
[----:B0-----:R-:W-:Y:S01]  /*0970*/  LOP3.LUT R5, R0, UR10, RZ, 0xc0, !PT ;  /* 0x0000000a00057c12 */ /* 0x001fe2000f8ec0ff */
[----:B------:R-:W-:Y:S01]  /*0980*/  USHF.L.U32 UR10, UR7, UR14, URZ ;  /* 0x0000000e070a7299 */ /* 0x000fe200080006ff */
[----:B------:R-:W-:Y:S03]  /*0990*/  BSSY.RECONVERGENT B0, `(.L_x_14) ;  /* 0x0000010000007945 */ /* 0x000fe60003800200 */
        /* <DEDUP_REMOVED lines=15> */
.L_x_15:
[----:B------:R-:W-:Y:S05]  /*0a90*/  BSYNC.RECONVERGENT B0 ;  /* 0x0000000000007941 */ /* 0x000fea0003800200 */
.L_x_14:
[----:B------:R-:W-:Y:S01]  /*0aa0*/  USHF.L.U32 UR10, UR6, UR11, URZ ;  /* 0x0000000b060a7299 */ /* 0x000fe200080006ff */
[----:B------:R-:W-:Y:S05]  /*0ab0*/  BAR.SYNC.DEFER_BLOCKING 0x0 ;  /* 0x0000000000007b1d */ /* 0x000fea0000010000 */
[----:B0-----:R-:W-:Y:S01]  /*0ac0*/  LOP3.LUT R5, R0, UR10, RZ, 0xc0, !PT ;  /* 0x0000000a00057c12 */ /* 0x001fe2000f8ec0ff */
[----:B------:R-:W-:Y:S01]  /*0ad0*/  USHF.L.U32 UR10, UR7, UR11, URZ ;  /* 0x0000000b070a7299 */ /* 0x000fe200080006ff */
[----:B------:R-:W-:Y:S03]  /*0ae0*/  BSSY.RECONVERGENT B0, `(.L_x_16) ;  /* 0x0000011000007945 */ /* 0x000fe60003800200 */
[----:B------:R-:W-:-:S04]  /*0af0*/  IMAD.IADD R6, R5, 0x1, R0 ;  /* 0x0000000105067824 */ /* 0x000fc800078e0200 */
[----:B------:R-:W-:Y:S01]  /*0b00*/  VIADD R7, R6, UR10 ;  /* 0x0000000a06077c36 */ /* 0x000fe20008000000 */
[----:B------:R-:W-:-:S04]  /*0b10*/  UIADD3 UR10, UPT, UPT, UR8, -0x8, URZ ;  /* 0xfffffff8080a7890 */ /* 0x000fc8000fffe0ff */
        /* <DEDUP_REMOVED lines=13> */
.L_x_17:
[----:B------:R-:W-:Y:S05]  /*0bf0*/  BSYNC.RECONVERGENT B0 ;  /* 0x0000000000007941 */ /* 0x000fea0003800200 */
.L_x_16:
[----:B------:R-:W-:Y:S01]  /*0c00*/  USHF.L.U32 UR6, UR6, UR10, URZ ;  /* 0x0000000a06067299 */ /* 0x000fe200080006ff */
[----:B------:R-:W-:Y:S05]  /*0c10*/  BAR.SYNC.DEFER_BLOCKING 0x0 ;  /* 0x0000000000007b1d */ /* 0x000fea0000010000 */
        /* <DEDUP_REMOVED lines=18> */
.L_x_19:
[----:B------:R-:W-:Y:S05]  /*0d40*/  BSYNC.RECONVERGENT B0 ;  /* 0x0000000000007941 */ /* 0x000fea0003800200 */
.L_x_18:
[----:B------:R-:W-:Y:S01]  /*0d50*/  BAR.SYNC.DEFER_BLOCKING 0x0 ;  /* 0x0000000000007b1d */ /* 0x000fe20000010000 */
[----:B------:R-:W-:-:S04]  /*0d60*/  UIADD3 UR8, UPT, UPT, UR8, -0x4, URZ ;  /* 0xfffffffc08087890 */ /* 0x000fc8000fffe0ff */
[----:B------:R-:W-:-:S09]  /*0d70*/  UISETP.GT.AND UP0, UPT, UR8, 0x4, UPT ;  /* 0x000000040800788c */ /* 0x000fd2000bf04270 */
[----:B------:R-:W-:Y:S05]  /*0d80*/  BRA.U UP0, `(.L_x_20) ;  /* 0xfffffff9008c7547 */ /* 0x000fea000b83ffff */
.L_x_4:
[----:B------:R-:W-:Y:S02]  /*0d90*/  UIADD3 UR4, UPT, UPT, UR4, 0x1, URZ ;  /* 0x0000000104047890 */ /* 0x000fe4000fffe0ff */
[----:B------:R-:W-:Y:S02]  /*0da0*/  USHF.L.U32 UR9, UR9, 0x1, URZ ;  /* 0x0000000109097899 */ /* 0x000fe400080006ff */
[----:B------:R-:W-:-:S09]  /*0db0*/  UISETP.NE.AND UP0, UPT, UR4, 0xa, UPT ;  /* 0x0000000a0400788c */ /* 0x000fd2000bf05270 */
[----:B------:R-:W-:Y:S05]  /*0dc0*/  BRA.U UP0, `(.L_x_21) ;  /* 0xfffffff100e47547 */ /* 0x000fea000b83ffff */
[----:B0-----:R-:W0:Y:S04]  /*0dd0*/  LDS R5, [R4] ;  /* 0x0000000004057984 */ /* 0x001e280000000800 */
[----:B0-----:R-:W-:Y:S01]  /*0de0*/  STG.E desc[UR12][R2.64], R5 ;  /* 0x0000000502007986 */ /* 0x001fe2000c10190c */
[----:B------:R-:W-:Y:S05]  /*0df0*/  EXIT ;  /* 0x000000000000794d */ /* 0x000fea0003800000 */
.L_x_22:
        /* <DEDUP_REMOVED lines=16> */
.L_x_25:


//--------------------- .nv.shared.reserved.0     --------------------------
	.section	.nv.shared.reserved.0,"aw",@nobits
	.weak		__nv_reservedSMEM_offset_0_alias
	.size		__nv_reservedSMEM_offset_0_alias, 0, 64
	.other		__nv_reservedSMEM_offset_0_alias,@"STO_CUDA_RESERVED_SHARED STV_DEFAULT"
__nv_reservedSMEM_offset_0_alias:
	.zero		0
	.zero		64


//--------------------- .nv.shared.bitonic_merge1 --------------------------
	.section	.nv.shared.bitonic_merge1,"aw",@nobits
	.sectionflags	@""
	.align	4
.nv.shared.bitonic_merge1:
	.zero		5120


//--------------------- .nv.constant0.bitonic_triangle_merge --------------------------
	.section	.nv.constant0.bitonic_triangle_merge,"a",@progbits
	.sectionflags	@""
	.align	4
.nv.constant0.bitonic_triangle_merge:
	.zero		912


//--------------------- .nv.constant0.bitonic_merge --------------------------
	.section	.nv.constant0.bitonic_merge,"a",@progbits
	.sectionflags	@""
	.align	4
.nv.constant0.bitonic_merge:
	.zero		912


//--------------------- .nv.constant0.bitonic_merge1 --------------------------
	.section	.nv.constant0.bitonic_merge1,"a",@progbits
	.sectionflags	@""
	.align	4
.nv.constant0.bitonic_merge1:
	.zero		904


//--------------------- SYMBOLS --------------------------

	.type		.nv.reservedSmem.offset0,@object
	.size		.nv.reservedSmem.offset0,0x4
	.type		.nv.reservedSmem.cap,@object
	.size		.nv.reservedSmem.cap,0x4
